//
// Generated by NVIDIA NVVM Compiler
//
// Compiler Build ID: CL-36424714
// Cuda compilation tools, release 13.0, V13.0.88
// Based on NVVM 20.0.0
//

.version 9.0
.target sm_100
.address_size 64

	// .globl	_Z9vectorAddPiS_S_i

.visible .entry _Z9vectorAddPiS_S_i(
	.param .u64 .ptr .align 1 _Z9vectorAddPiS_S_i_param_0,
	.param .u64 .ptr .align 1 _Z9vectorAddPiS_S_i_param_1,
	.param .u64 .ptr .align 1 _Z9vectorAddPiS_S_i_param_2,
	.param .u32 _Z9vectorAddPiS_S_i_param_3
)
{
	.reg .pred 	%p<7>;
	.reg .b32 	%r<46>;
	.reg .b64 	%rd<25>;

	ld.param.u64 	%rd4, [_Z9vectorAddPiS_S_i_param_0];
	ld.param.u64 	%rd5, [_Z9vectorAddPiS_S_i_param_1];
	ld.param.u64 	%rd6, [_Z9vectorAddPiS_S_i_param_2];
	ld.param.u32 	%r12, [_Z9vectorAddPiS_S_i_param_3];
	cvta.to.global.u64 	%rd1, %rd6;
	cvta.to.global.u64 	%rd2, %rd5;
	cvta.to.global.u64 	%rd3, %rd4;
	mov.u32 	%r13, %ctaid.x;
	mov.u32 	%r14, %ntid.x;
	mov.u32 	%r15, %tid.x;
	mad.lo.s32 	%r44, %r13, %r14, %r15;
	mov.u32 	%r16, %nctaid.x;
	mul.lo.s32 	%r2, %r16, %r14;
	setp.ge.s32 	%p1, %r44, %r12;
	@%p1 bra 	$L__BB0_7;
	add.s32 	%r17, %r44, %r2;
	max.s32 	%r18, %r12, %r17;
	setp.lt.s32 	%p2, %r17, %r12;
	selp.u32 	%r19, 1, 0, %p2;
	add.s32 	%r20, %r17, %r19;
	sub.s32 	%r21, %r18, %r20;
	div.u32 	%r22, %r21, %r2;
	add.s32 	%r3, %r22, %r19;
	and.b32  	%r23, %r3, 3;
	setp.eq.s32 	%p3, %r23, 3;
	@%p3 bra 	$L__BB0_4;
	add.s32 	%r24, %r3, 1;
	and.b32  	%r25, %r24, 3;
	neg.s32 	%r42, %r25;
$L__BB0_3:
	.pragma "nounroll";
	mul.wide.s32 	%rd7, %r44, 4;
	add.s64 	%rd8, %rd1, %rd7;
	add.s64 	%rd9, %rd2, %rd7;
	add.s64 	%rd10, %rd3, %rd7;
	ld.global.u32 	%r26, [%rd10];
	ld.global.u32 	%r27, [%rd9];
	add.s32 	%r28, %r27, %r26;
	st.global.u32 	[%rd8], %r28;
	add.s32 	%r44, %r44, %r2;
	add.s32 	%r42, %r42, 1;
	setp.ne.s32 	%p4, %r42, 0;
	@%p4 bra 	$L__BB0_3;
$L__BB0_4:
	setp.lt.u32 	%p5, %r3, 3;
	@%p5 bra 	$L__BB0_7;
	mul.wide.s32 	%rd15, %r2, 4;
	shl.b32 	%r41, %r2, 2;
$L__BB0_6:
	mul.wide.s32 	%rd11, %r44, 4;
	add.s64 	%rd12, %rd3, %rd11;
	ld.global.u32 	%r29, [%rd12];
	add.s64 	%rd13, %rd2, %rd11;
	ld.global.u32 	%r30, [%rd13];
	add.s32 	%r31, %r30, %r29;
	add.s64 	%rd14, %rd1, %rd11;
	st.global.u32 	[%rd14], %r31;
	add.s64 	%rd16, %rd12, %rd15;
	ld.global.u32 	%r32, [%rd16];
	add.s64 	%rd17, %rd13, %rd15;
	ld.global.u32 	%r33, [%rd17];
	add.s32 	%r34, %r33, %r32;
	add.s64 	%rd18, %rd14, %rd15;
	st.global.u32 	[%rd18], %r34;
	add.s64 	%rd19, %rd16, %rd15;
	ld.global.u32 	%r35, [%rd19];
	add.s64 	%rd20, %rd17, %rd15;
	ld.global.u32 	%r36, [%rd20];
	add.s32 	%r37, %r36, %r35;
	add.s64 	%rd21, %rd18, %rd15;
	st.global.u32 	[%rd21], %r37;
	add.s64 	%rd22, %rd19, %rd15;
	ld.global.u32 	%r38, [%rd22];
	add.s64 	%rd23, %rd20, %rd15;
	ld.global.u32 	%r39, [%rd23];
	add.s32 	%r40, %r39, %r38;
	add.s64 	%rd24, %rd21, %rd15;
	st.global.u32 	[%rd24], %r40;
	add.s32 	%r44, %r41, %r44;
	setp.lt.s32 	%p6, %r44, %r12;
	@%p6 bra 	$L__BB0_6;
$L__BB0_7:
	ret;

}


// ===== COMPILED SASS (sm_100) =====

	.target	sm_100

	.elftype	@"ET_EXEC"


//--------------------- .note.nv.tkinfo           --------------------------
	.section	.note.nv.tkinfo,"",@"SHT_NOTE"
	.sectionflags	@"SHF_NOTE_NV_TKINFO"
	.tkinfo
        /*0018*/ 	.word	0x00000002
        /*0030*/ 	.string	""
        /*0030*/ 	.string	"ptxas"
        /*0030*/ 	.string	"Cuda compilation tools, release 13.0, V13.0.88"
        /*0030*/ 	.string	"Build cuda_13.0.r13.0/compiler.36424714_0"
        /*0030*/ 	.string	"-arch sm_100 -m 64 "



//--------------------- .note.nv.cuinfo           --------------------------
	.section	.note.nv.cuinfo,"",@"SHT_NOTE"
	.sectionflags	@"SHF_NOTE_NV_CUINFO"
        /*0018*/ 	.short	0x0002
        /*001a*/ 	.short	0x0064
        /*001c*/ 	.short	0x0082
	.zero		2


//--------------------- .nv.info                  --------------------------
	.section	.nv.info,"",@"SHT_CUDA_INFO"
	.align	4


	//----- nvinfo : EIATTR_REGCOUNT
	.align		4
        /*0000*/ 	.byte	0x04, 0x2f
        /*0002*/ 	.short	(.L_1 - .L_0)
	.align		4
.L_0:
        /*0004*/ 	.word	index@(_Z9vectorAddPiS_S_i)
        /*0008*/ 	.word	0x0000001a


	//----- nvinfo : EIATTR_FRAME_SIZE
	.align		4
.L_1:
        /*000c*/ 	.byte	0x04, 0x11
        /*000e*/ 	.short	(.L_3 - .L_2)
	.align		4
.L_2:
        /*0010*/ 	.word	index@(_Z9vectorAddPiS_S_i)
        /*0014*/ 	.word	0x00000000


	//----- nvinfo : EIATTR_MIN_STACK_SIZE
	.align		4
.L_3:
        /*0018*/ 	.byte	0x04, 0x12
        /*001a*/ 	.short	(.L_5 - .L_4)
	.align		4
.L_4:
        /*001c*/ 	.word	index@(_Z9vectorAddPiS_S_i)
        /*0020*/ 	.word	0x00000000
.L_5:


//--------------------- .nv.compat                --------------------------
	.section	.nv.compat,"",@"SHT_CUDA_COMPAT_INFO"
	.align	4
        /*0000*/ 	.byte	0x02, 0x09, 0x00, 0x00, 0x02, 0x02, 0x01, 0x00, 0x02, 0x05, 0x05, 0x00, 0x03, 0x07, 0x01, 0x01
        /*0010*/ 	.byte	0x02, 0x03, 0x00, 0x00, 0x02, 0x06, 0x01, 0x00, 0x04, 0x0b, 0x08, 0x00, 0x09, 0x00, 0x00, 0x00
        /*0020*/ 	.byte	0x00, 0x00, 0x00, 0x00


//--------------------- .nv.info._Z9vectorAddPiS_S_i --------------------------
	.section	.nv.info._Z9vectorAddPiS_S_i,"",@"SHT_CUDA_INFO"
	.sectionflags	@""
	.align	4


	//----- nvinfo : EIATTR_CUDA_API_VERSION
	.align		4
        /*0000*/ 	.byte	0x04, 0x37
        /*0002*/ 	.short	(.L_7 - .L_6)
.L_6:
        /*0004*/ 	.word	0x00000082


	//----- nvinfo : EIATTR_KPARAM_INFO
	.align		4
.L_7:
        /*0008*/ 	.byte	0x04, 0x17
        /*000a*/ 	.short	(.L_9 - .L_8)
.L_8:
        /*000c*/ 	.word	0x00000000
        /*0010*/ 	.short	0x0003
        /*0012*/ 	.short	0x0018
        /*0014*/ 	.byte	0x00, 0xf0, 0x11, 0x00


	//----- nvinfo : EIATTR_KPARAM_INFO
	.align		4
.L_9:
        /*0018*/ 	.byte	0x04, 0x17
        /*001a*/ 	.short	(.L_11 - .L_10)
.L_10:
        /*001c*/ 	.word	0x00000000
        /*0020*/ 	.short	0x0002
        /*0022*/ 	.short	0x0010
        /*0024*/ 	.byte	0x00, 0xf5, 0x21, 0x00


	//----- nvinfo : EIATTR_KPARAM_INFO
	.align		4
.L_11:
        /*0028*/ 	.byte	0x04, 0x17
        /*002a*/ 	.short	(.L_13 - .L_12)
.L_12:
        /*002c*/ 	.word	0x00000000
        /*0030*/ 	.short	0x0001
        /*0032*/ 	.short	0x0008
        /*0034*/ 	.byte	0x00, 0xf5, 0x21, 0x00


	//----- nvinfo : EIATTR_KPARAM_INFO
	.align		4
.L_13:
        /*0038*/ 	.byte	0x04, 0x17
        /*003a*/ 	.short	(.L_15 - .L_14)
.L_14:
        /*003c*/ 	.word	0x00000000
        /*0040*/ 	.short	0x0000
        /*0042*/ 	.short	0x0000
        /*0044*/ 	.byte	0x00, 0xf5, 0x21, 0x00


	//----- nvinfo : EIATTR_SPARSE_MMA_MASK
	.align		4
.L_15:
        /*0048*/ 	.byte	0x03, 0x50
        /*004a*/ 	.short	0x0000


	//----- nvinfo : EIATTR_MAXREG_COUNT
	.align		4
        /*004c*/ 	.byte	0x03, 0x1b
        /*004e*/ 	.short	0x00ff


	//----- nvinfo : EIATTR_MERCURY_ISA_VERSION
	.align		4
        /*0050*/ 	.byte	0x03, 0x5f
        /*0052*/ 	.short	0x0101


	//----- nvinfo : EIATTR_VRC_CTA_INIT_COUNT
	.align		4
        /*0054*/ 	.byte	0x02, 0x4a
	.zero		1
	.zero		1


	//----- nvinfo : EIATTR_EXIT_INSTR_OFFSETS
	.align		4
        /*0058*/ 	.byte	0x04, 0x1c
        /*005a*/ 	.short	(.L_17 - .L_16)


	//   ....[0]....
.L_16:
        /*005c*/ 	.word	0x00000090


	//   ....[1]....
        /*0060*/ 	.word	0x000003a0


	//   ....[2]....
        /*0064*/ 	.word	0x000005d0


	//----- nvinfo : EIATTR_CRS_STACK_SIZE
	.align		4
.L_17:
        /*0068*/ 	.byte	0x04, 0x1e
        /*006a*/ 	.short	(.L_19 - .L_18)
.L_18:
        /*006c*/ 	.word	0x00000000


	//----- nvinfo : EIATTR_CBANK_PARAM_SIZE
	.align		4
.L_19:
        /*0070*/ 	.byte	0x03, 0x19
        /*0072*/ 	.short	0x001c


	//----- nvinfo : EIATTR_PARAM_CBANK
	.align		4
        /*0074*/ 	.byte	0x04, 0x0a
        /*0076*/ 	.short	(.L_21 - .L_20)
	.align		4
.L_20:
        /*0078*/ 	.word	index@(.nv.constant0._Z9vectorAddPiS_S_i)
        /*007c*/ 	.short	0x0380
        /*007e*/ 	.short	0x001c


	//----- nvinfo : EIATTR_SW_WAR
	.align		4
.L_21:
        /*0080*/ 	.byte	0x04, 0x36
        /*0082*/ 	.short	(.L_23 - .L_22)
.L_22:
        /*0084*/ 	.word	0x00000008
.L_23:


//--------------------- .nv.callgraph             --------------------------
	.section	.nv.callgraph,"",@"SHT_CUDA_CALLGRAPH"
	.align	4
	.sectionentsize	8
	.align		4
        /*0000*/ 	.word	0x00000000
	.align		4
        /*0004*/ 	.word	0xffffffff
	.align		4
        /*0008*/ 	.word	0x00000000
	.align		4
        /*000c*/ 	.word	0xfffffffe
	.align		4
        /*0010*/ 	.word	0x00000000
	.align		4
        /*0014*/ 	.word	0xfffffffd
	.align		4
        /*0018*/ 	.word	0x00000000
	.align		4
        /*001c*/ 	.word	0xfffffffc


//--------------------- .text._Z9vectorAddPiS_S_i --------------------------
	.section	.text._Z9vectorAddPiS_S_i,"ax",@progbits
	.align	128
        .global         _Z9vectorAddPiS_S_i
        .type           _Z9vectorAddPiS_S_i,@function
        .size           _Z9vectorAddPiS_S_i,(.L_x_5 - _Z9vectorAddPiS_S_i)
        .other          _Z9vectorAddPiS_S_i,@"STO_CUDA_ENTRY STV_DEFAULT"
_Z9vectorAddPiS_S_i:
.text._Z9vectorAddPiS_S_i:
[----:B------:R-:W-:Y:S01]  /*0000*/  LDC R1, c[0x0][0x37c] ;  /* 0x0000df00ff017b82 */ /* 0x000fe20000000800 */
[----:B------:R-:W0:Y:S07]  /*0010*/  S2R R3, SR_TID.X ;  /* 0x0000000000037919 */ /* 0x000e2e0000002100 */
[----:B------:R-:W0:Y:S01]  /*0020*/  S2UR UR4, SR_CTAID.X ;  /* 0x00000000000479c3 */ /* 0x000e220000002500 */
[----:B------:R-:W1:Y:S07]  /*0030*/  LDCU UR6, c[0x0][0x398] ;  /* 0x00007300ff0677ac */ /* 0x000e6e0008000800 */
[----:B------:R-:W0:Y:S01]  /*0040*/  LDC R0, c[0x0][0x360] ;  /* 0x0000d800ff007b82 */ /* 0x000e220000000800 */
[----:B------:R-:W2:Y:S01]  /*0050*/  LDCU UR5, c[0x0][0x370] ;  /* 0x00006e00ff0577ac */ /* 0x000ea20008000800 */
[----:B0-----:R-:W-:-:S02]  /*0060*/  IMAD R3, R0, UR4, R3 ;  /* 0x0000000400037c24 */ /* 0x001fc4000f8e0203 */
[----:B--2---:R-:W-:-:S03]  /*0070*/  IMAD R0, R0, UR5, RZ ;  /* 0x0000000500007c24 */ /* 0x004fc6000f8e02ff */
[----:B-1----:R-:W-:-:S13]  /*0080*/  ISETP.GE.AND P0, PT, R3, UR6, PT ;  /* 0x0000000603007c0c */ /* 0x002fda000bf06270 */
[----:B------:R-:W-:Y:S05]  /*0090*/  @P0 EXIT ;  /* 0x000000000000094d */ /* 0x000fea0003800000 */
[----:B------:R-:W0:Y:S01]  /*00a0*/  I2F.U32.RP R8, R0 ;  /* 0x0000000000087306 */ /* 0x000e220000209000 */
[C---:B------:R-:W-:Y:S01]  /*00b0*/  IMAD.IADD R2, R0.reuse, 0x1, R3 ;  /* 0x0000000100027824 */ /* 0x040fe200078e0203 */
[----:B------:R-:W-:Y:S01]  /*00c0*/  IADD3 R9, PT, PT, RZ, -R0, RZ ;  /* 0x80000000ff097210 */ /* 0x000fe20007ffe0ff */
[----:B------:R-:W1:Y:S01]  /*00d0*/  LDCU.64 UR4, c[0x0][0x358] ;  /* 0x00006b00ff0477ac */ /* 0x000e620008000a00 */
[----:B------:R-:W-:Y:S01]  /*00e0*/  ISETP.NE.U32.AND P2, PT, R0, RZ, PT ;  /* 0x000000ff0000720c */ /* 0x000fe20003f45070 */
[----:B------:R-:W-:Y:S01]  /*00f0*/  BSSY.RECONVERGENT B0, `(.L_x_0) ;  /* 0x000002a000007945 */ /* 0x000fe20003800200 */
[C---:B------:R-:W-:Y:S02]  /*0100*/  ISETP.GE.AND P0, PT, R2.reuse, UR6, PT ;  /* 0x0000000602007c0c */ /* 0x040fe4000bf06270 */
[----:B------:R-:W-:Y:S02]  /*0110*/  VIMNMX R7, PT, PT, R2, UR6, !PT ;  /* 0x0000000602077c48 */ /* 0x000fe4000ffe0100 */
[----:B------:R-:W-:-:S04]  /*0120*/  SEL R6, RZ, 0x1, P0 ;  /* 0x00000001ff067807 */ /* 0x000fc80000000000 */
[----:B------:R-:W-:Y:S01]  /*0130*/  IADD3 R7, PT, PT, R7, -R2, -R6 ;  /* 0x8000000207077210 */ /* 0x000fe20007ffe806 */
[----:B0-----:R-:W0:Y:S02]  /*0140*/  MUFU.RCP R8, R8 ;  /* 0x0000000800087308 */ /* 0x001e240000001000 */
[----:B0-----:R-:W-:-:S06]  /*0150*/  IADD3 R4, PT, PT, R8, 0xffffffe, RZ ;  /* 0x0ffffffe08047810 */ /* 0x001fcc0007ffe0ff */
[----:B------:R0:W2:Y:S02]  /*0160*/  F2I.FTZ.U32.TRUNC.NTZ R5, R4 ;  /* 0x0000000400057305 */ /* 0x0000a4000021f000 */
[----:B0-----:R-:W-:Y:S02]  /*0170*/  HFMA2 R4, -RZ, RZ, 0, 0 ;  /* 0x00000000ff047431 */ /* 0x001fe400000001ff */
[----:B--2---:R-:W-:-:S04]  /*0180*/  IMAD R9, R9, R5, RZ ;  /* 0x0000000509097224 */ /* 0x004fc800078e02ff */
[----:B------:R-:W-:-:S06]  /*0190*/  IMAD.HI.U32 R8, R5, R9, R4 ;  /* 0x0000000905087227 */ /* 0x000fcc00078e0004 */
[----:B------:R-:W-:-:S04]  /*01a0*/  IMAD.HI.U32 R5, R8, R7, RZ ;  /* 0x0000000708057227 */ /* 0x000fc800078e00ff */
[----:B------:R-:W-:-:S04]  /*01b0*/  IMAD.MOV R2, RZ, RZ, -R5 ;  /* 0x000000ffff027224 */ /* 0x000fc800078e0a05 */
[----:B------:R-:W-:-:S05]  /*01c0*/  IMAD R7, R0, R2, R7 ;  /* 0x0000000200077224 */ /* 0x000fca00078e0207 */
[----:B------:R-:W-:-:S13]  /*01d0*/  ISETP.GE.U32.AND P0, PT, R7, R0, PT ;  /* 0x000000000700720c */ /* 0x000fda0003f06070 */
[----:B------:R-:W-:Y:S02]  /*01e0*/  @P0 IADD3 R7, PT, PT, -R0, R7, RZ ;  /* 0x0000000700070210 */ /* 0x000fe40007ffe1ff */
[----:B------:R-:W-:Y:S02]  /*01f0*/  @P0 IADD3 R5, PT, PT, R5, 0x1, RZ ;  /* 0x0000000105050810 */ /* 0x000fe40007ffe0ff */
[----:B------:R-:W-:-:S13]  /*0200*/  ISETP.GE.U32.AND P1, PT, R7, R0, PT ;  /* 0x000000000700720c */ /* 0x000fda0003f26070 */
[----:B------:R-:W-:Y:S01]  /*0210*/  @P1 VIADD R5, R5, 0x1 ;  /* 0x0000000105051836 */ /* 0x000fe20000000000 */
[----:B------:R-:W-:-:S04]  /*0220*/  @!P2 LOP3.LUT R5, RZ, R0, RZ, 0x33, !PT ;  /* 0x00000000ff05a212 */ /* 0x000fc800078e33ff */
[----:B------:R-:W-:-:S04]  /*0230*/  IADD3 R2, PT, PT, R6, R5, RZ ;  /* 0x0000000506027210 */ /* 0x000fc80007ffe0ff */
[C---:B------:R-:W-:Y:S02]  /*0240*/  LOP3.LUT R4, R2.reuse, 0x3, RZ, 0xc0, !PT ;  /* 0x0000000302047812 */ /* 0x040fe400078ec0ff */
[----:B------:R-:W-:Y:S02]  /*0250*/  ISETP.GE.U32.AND P1, PT, R2, 0x3, PT ;  /* 0x000000030200780c */ /* 0x000fe40003f26070 */
[----:B------:R-:W-:-:S13]  /*0260*/  ISETP.NE.AND P0, PT, R4, 0x3, PT ;  /* 0x000000030400780c */ /* 0x000fda0003f05270 */
[----:B-1----:R-:W-:Y:S05]  /*0270*/  @!P0 BRA `(.L_x_1) ;  /* 0x0000000000448947 */ /* 0x002fea0003800000 */
[----:B------:R-:W0:Y:S01]  /*0280*/  LDC.64 R4, c[0x0][0x390] ;  /* 0x0000e400ff047b82 */ /* 0x000e220000000a00 */
[----:B------:R-:W-:-:S04]  /*0290*/  IADD3 R2, PT, PT, R2, 0x1, RZ ;  /* 0x0000000102027810 */ /* 0x000fc80007ffe0ff */
[----:B------:R-:W-:-:S03]  /*02a0*/  LOP3.LUT R2, R2, 0x3, RZ, 0xc0, !PT ;  /* 0x0000000302027812 */ /* 0x000fc600078ec0ff */
[----:B------:R-:W1:Y:S02]  /*02b0*/  LDC.64 R6, c[0x0][0x380] ;  /* 0x0000e000ff067b82 */ /* 0x000e640000000a00 */
[----:B------:R-:W-:-:S06]  /*02c0*/  IMAD.MOV R2, RZ, RZ, -R2 ;  /* 0x000000ffff027224 */ /* 0x000fcc00078e0a02 */
[----:B------:R-:W2:Y:S02]  /*02d0*/  LDC.64 R8, c[0x0][0x388] ;  /* 0x0000e200ff087b82 */ /* 0x000ea40000000a00 */
.L_x_2:
[----:B--2---:R-:W-:-:S04]  /*02e0*/  IMAD.WIDE R12, R3, 0x4, R8 ;  /* 0x00000004030c7825 */ /* 0x004fc800078e0208 */
[C---:B-1----:R-:W-:Y:S02]  /*02f0*/  IMAD.WIDE R14, R3.reuse, 0x4, R6 ;  /* 0x00000004030e7825 */ /* 0x042fe400078e0206 */
[----:B------:R-:W2:Y:S04]  /*0300*/  LDG.E R13, desc[UR4][R12.64] ;  /* 0x000000040c0d7981 */ /* 0x000ea8000c1e1900 */
[----:B------:R-:W2:Y:S01]  /*0310*/  LDG.E R14, desc[UR4][R14.64] ;  /* 0x000000040e0e7981 */ /* 0x000ea2000c1e1900 */
[----:B0--3--:R-:W-:Y:S01]  /*0320*/  IMAD.WIDE R10, R3, 0x4, R4 ;  /* 0x00000004030a7825 */ /* 0x009fe200078e0204 */
[----:B------:R-:W-:-:S03]  /*0330*/  IADD3 R2, PT, PT, R2, 0x1, RZ ;  /* 0x0000000102027810 */ /* 0x000fc60007ffe0ff */
[----:B------:R-:W-:Y:S01]  /*0340*/  IMAD.IADD R3, R0, 0x1, R3 ;  /* 0x0000000100037824 */ /* 0x000fe200078e0203 */
[----:B------:R-:W-:Y:S02]  /*0350*/  ISETP.NE.AND P0, PT, R2, RZ, PT ;  /* 0x000000ff0200720c */ /* 0x000fe40003f05270 */
[----:B--2---:R-:W-:-:S05]  /*0360*/  IADD3 R17, PT, PT, R14, R13, RZ ;  /* 0x0000000d0e117210 */ /* 0x004fca0007ffe0ff */
[----:B------:R3:W-:Y:S06]  /*0370*/  STG.E desc[UR4][R10.64], R17 ;  /* 0x000000110a007986 */ /* 0x0007ec000c101904 */
[----:B------:R-:W-:Y:S05]  /*0380*/  @P0 BRA `(.L_x_2) ;  /* 0xfffffffc00d40947 */ /* 0x000fea000383ffff */
.L_x_1:
[----:B------:R-:W-:Y:S05]  /*0390*/  BSYNC.RECONVERGENT B0 ;  /* 0x0000000000007941 */ /* 0x000fea0003800200 */
.L_x_0:
[----:B------:R-:W-:Y:S05]  /*03a0*/  @!P1 EXIT ;  /* 0x000000000000994d */ /* 0x000fea0003800000 */
.L_x_3:
[----:B------:R-:W3:Y:S08]  /*03b0*/  LDC.64 R4, c[0x0][0x380] ;  /* 0x0000e000ff047b82 */ /* 0x000ef00000000a00 */
[----:B------:R-:W0:Y:S01]  /*03c0*/  LDC.64 R6, c[0x0][0x388] ;  /* 0x0000e200ff067b82 */ /* 0x000e220000000a00 */
[----:B---3--:R-:W-:-:S07]  /*03d0*/  IMAD.WIDE R10, R3, 0x4, R4 ;  /* 0x00000004030a7825 */ /* 0x008fce00078e0204 */
[----:B------:R-:W1:Y:S01]  /*03e0*/  LDC.64 R4, c[0x0][0x390] ;  /* 0x0000e400ff047b82 */ /* 0x000e620000000a00 */
[----:B--2---:R-:W2:Y:S01]  /*03f0*/  LDG.E R2, desc[UR4][R10.64] ;  /* 0x000000040a027981 */ /* 0x004ea2000c1e1900 */
[----:B0-----:R-:W-:-:S05]  /*0400*/  IMAD.WIDE R12, R3, 0x4, R6 ;  /* 0x00000004030c7825 */ /* 0x001fca00078e0206 */
[----:B------:R-:W2:Y:S01]  /*0410*/  LDG.E R7, desc[UR4][R12.64] ;  /* 0x000000040c077981 */ /* 0x000ea2000c1e1900 */
[----:B-1----:R-:W-:-:S04]  /*0420*/  IMAD.WIDE R16, R3, 0x4, R4 ;  /* 0x0000000403107825 */ /* 0x002fc800078e0204 */
[----:B------:R-:W-:Y:S01]  /*0430*/  IMAD.WIDE R4, R0, 0x4, R10 ;  /* 0x0000000400047825 */ /* 0x000fe200078e020a */
[----:B--2---:R-:W-:-:S03]  /*0440*/  IADD3 R19, PT, PT, R2, R7, RZ ;  /* 0x0000000702137210 */ /* 0x004fc60007ffe0ff */
[C---:B------:R-:W-:Y:S02]  /*0450*/  IMAD.WIDE R6, R0.reuse, 0x4, R12 ;  /* 0x0000000400067825 */ /* 0x040fe400078e020c */
[----:B------:R0:W-:Y:S04]  /*0460*/  STG.E desc[UR4][R16.64], R19 ;  /* 0x0000001310007986 */ /* 0x0001e8000c101904 */
[----:B------:R-:W2:Y:S04]  /*0470*/  LDG.E R2, desc[UR4][R4.64] ;  /* 0x0000000404027981 */ /* 0x000ea8000c1e1900 */
[----:B------:R-:W2:Y:S01]  /*0480*/  LDG.E R15, desc[UR4][R6.64] ;  /* 0x00000004060f7981 */ /* 0x000ea2000c1e1900 */
[----:B------:R-:W-:-:S04]  /*0490*/  IMAD.WIDE R8, R0, 0x4, R16 ;  /* 0x0000000400087825 */ /* 0x000fc800078e0210 */
[----:B------:R-:W-:-:S04]  /*04a0*/  IMAD.WIDE R10, R0, 0x4, R4 ;  /* 0x00000004000a7825 */ /* 0x000fc800078e0204 */
[----:B------:R-:W-:Y:S01]  /*04b0*/  IMAD.WIDE R12, R0, 0x4, R6 ;  /* 0x00000004000c7825 */ /* 0x000fe200078e0206 */
[----:B--2---:R-:W-:-:S05]  /*04c0*/  IADD3 R21, PT, PT, R2, R15, RZ ;  /* 0x0000000f02157210 */ /* 0x004fca0007ffe0ff */
[----:B------:R1:W-:Y:S04]  /*04d0*/  STG.E desc[UR4][R8.64], R21 ;  /* 0x0000001508007986 */ /* 0x0003e8000c101904 */
[----:B------:R-:W2:Y:S04]  /*04e0*/  LDG.E R2, desc[UR4][R10.64] ;  /* 0x000000040a027981 */ /* 0x000ea8000c1e1900 */
[----:B------:R-:W2:Y:S01]  /*04f0*/  LDG.E R23, desc[UR4][R12.64] ;  /* 0x000000040c177981 */ /* 0x000ea2000c1e1900 */
[----:B------:R-:W-:-:S04]  /*0500*/  IMAD.WIDE R14, R0, 0x4, R8 ;  /* 0x00000004000e7825 */ /* 0x000fc800078e0208 */
[----:B------:R-:W-:-:S04]  /*0510*/  IMAD.WIDE R4, R0, 0x4, R10 ;  /* 0x0000000400047825 */ /* 0x000fc800078e020a */
[----:B------:R-:W-:-:S04]  /*0520*/  IMAD.WIDE R6, R0, 0x4, R12 ;  /* 0x0000000400067825 */ /* 0x000fc800078e020c */
[----:B--2---:R-:W-:-:S05]  /*0530*/  IMAD.IADD R23, R2, 0x1, R23 ;  /* 0x0000000102177824 */ /* 0x004fca00078e0217 */
[----:B------:R2:W-:Y:S04]  /*0540*/  STG.E desc[UR4][R14.64], R23 ;  /* 0x000000170e007986 */ /* 0x0005e8000c101904 */
[----:B------:R-:W1:Y:S04]  /*0550*/  LDG.E R4, desc[UR4][R4.64] ;  /* 0x0000000404047981 */ /* 0x000e68000c1e1900 */
[----:B------:R-:W1:Y:S01]  /*0560*/  LDG.E R7, desc[UR4][R6.64] ;  /* 0x0000000406077981 */ /* 0x000e62000c1e1900 */
[C---:B0-----:R-:W-:Y:S01]  /*0570*/  IMAD.WIDE R16, R0.reuse, 0x4, R14 ;  /* 0x0000000400107825 */ /* 0x041fe200078e020e */
[----:B------:R-:W-:-:S04]  /*0580*/  LEA R3, R0, R3, 0x2 ;  /* 0x0000000300037211 */ /* 0x000fc800078e10ff */
[----:B------:R-:W-:Y:S02]  /*0590*/  ISETP.GE.AND P0, PT, R3, UR6, PT ;  /* 0x0000000603007c0c */ /* 0x000fe4000bf06270 */
[----:B-1----:R-:W-:-:S05]  /*05a0*/  IADD3 R9, PT, PT, R4, R7, RZ ;  /* 0x0000000704097210 */ /* 0x002fca0007ffe0ff */
[----:B------:R2:W-:Y:S06]  /*05b0*/  STG.E desc[UR4][R16.64], R9 ;  /* 0x0000000910007986 */ /* 0x0005ec000c101904 */
[----:B------:R-:W-:Y:S05]  /*05c0*/  @!P0 BRA `(.L_x_3) ;  /* 0xfffffffc00788947 */ /* 0x000fea000383ffff */
[----:B------:R-:W-:Y:S05]  /*05d0*/  EXIT ;  /* 0x000000000000794d */ /* 0x000fea0003800000 */
.L_x_4:
[----:B------:R-:W-:-:S00]  /*05e0*/  BRA `(.L_x_4) ;  /* 0xfffffffc00fc7947 */ /* 0x000fc0000383ffff */
[----:B------:R-:W-:-:S00]  /*05f0*/  NOP ;  /* 0x0000000000007918 */ /* 0x000fc00000000000 */
        /* <DEDUP_REMOVED lines=8> */
.L_x_5:


//--------------------- .nv.shared.reserved.0     --------------------------
	.section	.nv.shared.reserved.0,"aw",@nobits
	.weak		__nv_reservedSMEM_offset_0_alias
	.size		__nv_reservedSMEM_offset_0_alias, 0, 64
	.other		__nv_reservedSMEM_offset_0_alias,@"STO_CUDA_RESERVED_SHARED STV_DEFAULT"
__nv_reservedSMEM_offset_0_alias:
	.zero		0
	.zero		64


//--------------------- .nv.constant0._Z9vectorAddPiS_S_i --------------------------
	.section	.nv.constant0._Z9vectorAddPiS_S_i,"a",@progbits
	.sectionflags	@""
	.align	4
.nv.constant0._Z9vectorAddPiS_S_i:
	.zero		924


//--------------------- SYMBOLS --------------------------

	.type		.nv.reservedSmem.offset0,@object
	.size		.nv.reservedSmem.offset0,0x4
